//
// Generated by NVIDIA NVVM Compiler
//
// Compiler Build ID: CL-36424714
// Cuda compilation tools, release 13.0, V13.0.88
// Based on NVVM 20.0.0
//

.version 9.0
.target sm_100
.address_size 64

	// .globl	_Z6addGPUPKfS0_Pfii

.visible .entry _Z6addGPUPKfS0_Pfii(
	.param .u64 .ptr .align 1 _Z6addGPUPKfS0_Pfii_param_0,
	.param .u64 .ptr .align 1 _Z6addGPUPKfS0_Pfii_param_1,
	.param .u64 .ptr .align 1 _Z6addGPUPKfS0_Pfii_param_2,
	.param .u32 _Z6addGPUPKfS0_Pfii_param_3,
	.param .u32 _Z6addGPUPKfS0_Pfii_param_4
)
{
	.reg .pred 	%p<4>;
	.reg .b32 	%r<14>;
	.reg .b32 	%f<5>;
	.reg .b64 	%rd<11>;

	ld.param.u64 	%rd1, [_Z6addGPUPKfS0_Pfii_param_0];
	ld.param.u64 	%rd2, [_Z6addGPUPKfS0_Pfii_param_1];
	ld.param.u64 	%rd3, [_Z6addGPUPKfS0_Pfii_param_2];
	ld.param.u32 	%r4, [_Z6addGPUPKfS0_Pfii_param_3];
	ld.param.u32 	%r5, [_Z6addGPUPKfS0_Pfii_param_4];
	mov.u32 	%r6, %tid.x;
	mov.u32 	%r7, %ctaid.x;
	mov.u32 	%r8, %ntid.x;
	mad.lo.s32 	%r1, %r7, %r8, %r6;
	mov.u32 	%r9, %tid.y;
	mov.u32 	%r10, %ctaid.y;
	mov.u32 	%r11, %ntid.y;
	mad.lo.s32 	%r12, %r10, %r11, %r9;
	setp.ge.s32 	%p1, %r1, %r4;
	setp.ge.s32 	%p2, %r12, %r5;
	or.pred  	%p3, %p1, %p2;
	@%p3 bra 	$L__BB0_2;
	cvta.to.global.u64 	%rd4, %rd1;
	cvta.to.global.u64 	%rd5, %rd2;
	cvta.to.global.u64 	%rd6, %rd3;
	mad.lo.s32 	%r13, %r5, %r1, %r12;
	mul.wide.s32 	%rd7, %r13, 4;
	add.s64 	%rd8, %rd4, %rd7;
	ld.global.f32 	%f1, [%rd8];
	add.s64 	%rd9, %rd5, %rd7;
	ld.global.f32 	%f2, [%rd9];
	mul.f32 	%f3, %f2, %f2;
	fma.rn.f32 	%f4, %f1, %f1, %f3;
	add.s64 	%rd10, %rd6, %rd7;
	st.global.f32 	[%rd10], %f4;
$L__BB0_2:
	ret;

}


// ===== COMPILED SASS (sm_100) =====

	.target	sm_100

	.elftype	@"ET_EXEC"


//--------------------- .note.nv.tkinfo           --------------------------
	.section	.note.nv.tkinfo,"",@"SHT_NOTE"
	.sectionflags	@"SHF_NOTE_NV_TKINFO"
	.tkinfo
        /*0018*/ 	.word	0x00000002
        /*0030*/ 	.string	""
        /*0030*/ 	.string	"ptxas"
        /*0030*/ 	.string	"Cuda compilation tools, release 13.0, V13.0.88"
        /*0030*/ 	.string	"Build cuda_13.0.r13.0/compiler.36424714_0"
        /*0030*/ 	.string	"-arch sm_100 -m 64 "



//--------------------- .note.nv.cuinfo           --------------------------
	.section	.note.nv.cuinfo,"",@"SHT_NOTE"
	.sectionflags	@"SHF_NOTE_NV_CUINFO"
        /*0018*/ 	.short	0x0002
        /*001a*/ 	.short	0x0064
        /*001c*/ 	.short	0x0082
	.zero		2


//--------------------- .nv.info                  --------------------------
	.section	.nv.info,"",@"SHT_CUDA_INFO"
	.align	4


	//----- nvinfo : EIATTR_REGCOUNT
	.align		4
        /*0000*/ 	.byte	0x04, 0x2f
        /*0002*/ 	.short	(.L_1 - .L_0)
	.align		4
.L_0:
        /*0004*/ 	.word	index@(_Z6addGPUPKfS0_Pfii)
        /*0008*/ 	.word	0x0000000e


	//----- nvinfo : EIATTR_FRAME_SIZE
	.align		4
.L_1:
        /*000c*/ 	.byte	0x04, 0x11
        /*000e*/ 	.short	(.L_3 - .L_2)
	.align		4
.L_2:
        /*0010*/ 	.word	index@(_Z6addGPUPKfS0_Pfii)
        /*0014*/ 	.word	0x00000000


	//----- nvinfo : EIATTR_MIN_STACK_SIZE
	.align		4
.L_3:
        /*0018*/ 	.byte	0x04, 0x12
        /*001a*/ 	.short	(.L_5 - .L_4)
	.align		4
.L_4:
        /*001c*/ 	.word	index@(_Z6addGPUPKfS0_Pfii)
        /*0020*/ 	.word	0x00000000
.L_5:


//--------------------- .nv.compat                --------------------------
	.section	.nv.compat,"",@"SHT_CUDA_COMPAT_INFO"
	.align	4
        /*0000*/ 	.byte	0x02, 0x09, 0x00, 0x00, 0x02, 0x02, 0x01, 0x00, 0x02, 0x05, 0x05, 0x00, 0x03, 0x07, 0x01, 0x01
        /*0010*/ 	.byte	0x02, 0x03, 0x00, 0x00, 0x02, 0x06, 0x01, 0x00, 0x04, 0x0b, 0x08, 0x00, 0x09, 0x00, 0x00, 0x00
        /*0020*/ 	.byte	0x00, 0x00, 0x00, 0x00


//--------------------- .nv.info._Z6addGPUPKfS0_Pfii --------------------------
	.section	.nv.info._Z6addGPUPKfS0_Pfii,"",@"SHT_CUDA_INFO"
	.sectionflags	@""
	.align	4


	//----- nvinfo : EIATTR_CUDA_API_VERSION
	.align		4
        /*0000*/ 	.byte	0x04, 0x37
        /*0002*/ 	.short	(.L_7 - .L_6)
.L_6:
        /*0004*/ 	.word	0x00000082


	//----- nvinfo : EIATTR_KPARAM_INFO
	.align		4
.L_7:
        /*0008*/ 	.byte	0x04, 0x17
        /*000a*/ 	.short	(.L_9 - .L_8)
.L_8:
        /*000c*/ 	.word	0x00000000
        /*0010*/ 	.short	0x0004
        /*0012*/ 	.short	0x001c
        /*0014*/ 	.byte	0x00, 0xf0, 0x11, 0x00


	//----- nvinfo : EIATTR_KPARAM_INFO
	.align		4
.L_9:
        /*0018*/ 	.byte	0x04, 0x17
        /*001a*/ 	.short	(.L_11 - .L_10)
.L_10:
        /*001c*/ 	.word	0x00000000
        /*0020*/ 	.short	0x0003
        /*0022*/ 	.short	0x0018
        /*0024*/ 	.byte	0x00, 0xf0, 0x11, 0x00


	//----- nvinfo : EIATTR_KPARAM_INFO
	.align		4
.L_11:
        /*0028*/ 	.byte	0x04, 0x17
        /*002a*/ 	.short	(.L_13 - .L_12)
.L_12:
        /*002c*/ 	.word	0x00000000
        /*0030*/ 	.short	0x0002
        /*0032*/ 	.short	0x0010
        /*0034*/ 	.byte	0x00, 0xf5, 0x21, 0x00


	//----- nvinfo : EIATTR_KPARAM_INFO
	.align		4
.L_13:
        /*0038*/ 	.byte	0x04, 0x17
        /*003a*/ 	.short	(.L_15 - .L_14)
.L_14:
        /*003c*/ 	.word	0x00000000
        /*0040*/ 	.short	0x0001
        /*0042*/ 	.short	0x0008
        /*0044*/ 	.byte	0x00, 0xf5, 0x21, 0x00


	//----- nvinfo : EIATTR_KPARAM_INFO
	.align		4
.L_15:
        /*0048*/ 	.byte	0x04, 0x17
        /*004a*/ 	.short	(.L_17 - .L_16)
.L_16:
        /*004c*/ 	.word	0x00000000
        /*0050*/ 	.short	0x0000
        /*0052*/ 	.short	0x0000
        /*0054*/ 	.byte	0x00, 0xf5, 0x21, 0x00


	//----- nvinfo : EIATTR_SPARSE_MMA_MASK
	.align		4
.L_17:
        /*0058*/ 	.byte	0x03, 0x50
        /*005a*/ 	.short	0x0000


	//----- nvinfo : EIATTR_MAXREG_COUNT
	.align		4
        /*005c*/ 	.byte	0x03, 0x1b
        /*005e*/ 	.short	0x00ff


	//----- nvinfo : EIATTR_MERCURY_ISA_VERSION
	.align		4
        /*0060*/ 	.byte	0x03, 0x5f
        /*0062*/ 	.short	0x0101


	//----- nvinfo : EIATTR_VRC_CTA_INIT_COUNT
	.align		4
        /*0064*/ 	.byte	0x02, 0x4a
	.zero		1
	.zero		1


	//----- nvinfo : EIATTR_EXIT_INSTR_OFFSETS
	.align		4
        /*0068*/ 	.byte	0x04, 0x1c
        /*006a*/ 	.short	(.L_19 - .L_18)


	//   ....[0]....
.L_18:
        /*006c*/ 	.word	0x000000c0


	//   ....[1]....
        /*0070*/ 	.word	0x000001a0


	//----- nvinfo : EIATTR_CBANK_PARAM_SIZE
	.align		4
.L_19:
        /*0074*/ 	.byte	0x03, 0x19
        /*0076*/ 	.short	0x0020


	//----- nvinfo : EIATTR_PARAM_CBANK
	.align		4
        /*0078*/ 	.byte	0x04, 0x0a
        /*007a*/ 	.short	(.L_21 - .L_20)
	.align		4
.L_20:
        /*007c*/ 	.word	index@(.nv.constant0._Z6addGPUPKfS0_Pfii)
        /*0080*/ 	.short	0x0380
        /*0082*/ 	.short	0x0020


	//----- nvinfo : EIATTR_SW_WAR
	.align		4
.L_21:
        /*0084*/ 	.byte	0x04, 0x36
        /*0086*/ 	.short	(.L_23 - .L_22)
.L_22:
        /*0088*/ 	.word	0x00000008
.L_23:


//--------------------- .nv.callgraph             --------------------------
	.section	.nv.callgraph,"",@"SHT_CUDA_CALLGRAPH"
	.align	4
	.sectionentsize	8
	.align		4
        /*0000*/ 	.word	0x00000000
	.align		4
        /*0004*/ 	.word	0xffffffff
	.align		4
        /*0008*/ 	.word	0x00000000
	.align		4
        /*000c*/ 	.word	0xfffffffe
	.align		4
        /*0010*/ 	.word	0x00000000
	.align		4
        /*0014*/ 	.word	0xfffffffd
	.align		4
        /*0018*/ 	.word	0x00000000
	.align		4
        /*001c*/ 	.word	0xfffffffc


//--------------------- .text._Z6addGPUPKfS0_Pfii --------------------------
	.section	.text._Z6addGPUPKfS0_Pfii,"ax",@progbits
	.align	128
        .global         _Z6addGPUPKfS0_Pfii
        .type           _Z6addGPUPKfS0_Pfii,@function
        .size           _Z6addGPUPKfS0_Pfii,(.L_x_1 - _Z6addGPUPKfS0_Pfii)
        .other          _Z6addGPUPKfS0_Pfii,@"STO_CUDA_ENTRY STV_DEFAULT"
_Z6addGPUPKfS0_Pfii:
.text._Z6addGPUPKfS0_Pfii:
[----:B------:R-:W-:Y:S01]  /*0000*/  LDC R1, c[0x0][0x37c] ;  /* 0x0000df00ff017b82 */ /* 0x000fe20000000800 */
[----:B------:R-:W0:Y:S07]  /*0010*/  S2R R7, SR_TID.Y ;  /* 0x0000000000077919 */ /* 0x000e2e0000002200 */
[----:B------:R-:W1:Y:S01]  /*0020*/  LDC R3, c[0x0][0x360] ;  /* 0x0000d800ff037b82 */ /* 0x000e620000000800 */
[----:B------:R-:W2:Y:S01]  /*0030*/  LDCU.64 UR6, c[0x0][0x398] ;  /* 0x00007300ff0677ac */ /* 0x000ea20008000a00 */
[----:B------:R-:W1:Y:S06]  /*0040*/  S2R R0, SR_TID.X ;  /* 0x0000000000007919 */ /* 0x000e6c0000002100 */
[----:B------:R-:W0:Y:S08]  /*0050*/  S2UR UR5, SR_CTAID.Y ;  /* 0x00000000000579c3 */ /* 0x000e300000002600 */
[----:B------:R-:W0:Y:S08]  /*0060*/  LDC R2, c[0x0][0x364] ;  /* 0x0000d900ff027b82 */ /* 0x000e300000000800 */
[----:B------:R-:W1:Y:S01]  /*0070*/  S2UR UR4, SR_CTAID.X ;  /* 0x00000000000479c3 */ /* 0x000e620000002500 */
[----:B0-----:R-:W-:-:S05]  /*0080*/  IMAD R7, R2, UR5, R7 ;  /* 0x0000000502077c24 */ /* 0x001fca000f8e0207 */
[----:B--2---:R-:W-:Y:S01]  /*0090*/  ISETP.GE.AND P0, PT, R7, UR7, PT ;  /* 0x0000000707007c0c */ /* 0x004fe2000bf06270 */
[----:B-1----:R-:W-:-:S05]  /*00a0*/  IMAD R0, R3, UR4, R0 ;  /* 0x0000000403007c24 */ /* 0x002fca000f8e0200 */
[----:B------:R-:W-:-:S13]  /*00b0*/  ISETP.GE.OR P0, PT, R0, UR6, P0 ;  /* 0x0000000600007c0c */ /* 0x000fda0008706670 */
[----:B------:R-:W-:Y:S05]  /*00c0*/  @P0 EXIT ;  /* 0x000000000000094d */ /* 0x000fea0003800000 */
[----:B------:R-:W0:Y:S01]  /*00d0*/  LDC.64 R4, c[0x0][0x388] ;  /* 0x0000e200ff047b82 */ /* 0x000e220000000a00 */
[----:B------:R-:W1:Y:S01]  /*00e0*/  LDCU.64 UR4, c[0x0][0x358] ;  /* 0x00006b00ff0477ac */ /* 0x000e620008000a00 */
[----:B------:R-:W-:-:S06]  /*00f0*/  IMAD R9, R0, UR7, R7 ;  /* 0x0000000700097c24 */ /* 0x000fcc000f8e0207 */
[----:B------:R-:W2:Y:S08]  /*0100*/  LDC.64 R2, c[0x0][0x380] ;  /* 0x0000e000ff027b82 */ /* 0x000eb00000000a00 */
[----:B------:R-:W3:Y:S01]  /*0110*/  LDC.64 R6, c[0x0][0x390] ;  /* 0x0000e400ff067b82 */ /* 0x000ee20000000a00 */
[----:B0-----:R-:W-:-:S06]  /*0120*/  IMAD.WIDE R4, R9, 0x4, R4 ;  /* 0x0000000409047825 */ /* 0x001fcc00078e0204 */
[----:B-1----:R-:W4:Y:S01]  /*0130*/  LDG.E R4, desc[UR4][R4.64] ;  /* 0x0000000404047981 */ /* 0x002f22000c1e1900 */
[----:B--2---:R-:W-:-:S06]  /*0140*/  IMAD.WIDE R2, R9, 0x4, R2 ;  /* 0x0000000409027825 */ /* 0x004fcc00078e0202 */
[----:B------:R-:W2:Y:S01]  /*0150*/  LDG.E R2, desc[UR4][R2.64] ;  /* 0x0000000402027981 */ /* 0x000ea2000c1e1900 */
[----:B---3--:R-:W-:-:S04]  /*0160*/  IMAD.WIDE R6, R9, 0x4, R6 ;  /* 0x0000000409067825 */ /* 0x008fc800078e0206 */
[----:B----4-:R-:W-:-:S04]  /*0170*/  FMUL R11, R4, R4 ;  /* 0x00000004040b7220 */ /* 0x010fc80000400000 */
[----:B--2---:R-:W-:-:S05]  /*0180*/  FFMA R11, R2, R2, R11 ;  /* 0x00000002020b7223 */ /* 0x004fca000000000b */
[----:B------:R-:W-:Y:S01]  /*0190*/  STG.E desc[UR4][R6.64], R11 ;  /* 0x0000000b06007986 */ /* 0x000fe2000c101904 */
[----:B------:R-:W-:Y:S05]  /*01a0*/  EXIT ;  /* 0x000000000000794d */ /* 0x000fea0003800000 */
.L_x_0:
[----:B------:R-:W-:-:S00]  /*01b0*/  BRA `(.L_x_0) ;  /* 0xfffffffc00fc7947 */ /* 0x000fc0000383ffff */
[----:B------:R-:W-:-:S00]  /*01c0*/  NOP ;  /* 0x0000000000007918 */ /* 0x000fc00000000000 */
        /* <DEDUP_REMOVED lines=11> */
.L_x_1:


//--------------------- .nv.shared.reserved.0     --------------------------
	.section	.nv.shared.reserved.0,"aw",@nobits
	.weak		__nv_reservedSMEM_offset_0_alias
	.size		__nv_reservedSMEM_offset_0_alias, 0, 64
	.other		__nv_reservedSMEM_offset_0_alias,@"STO_CUDA_RESERVED_SHARED STV_DEFAULT"
__nv_reservedSMEM_offset_0_alias:
	.zero		0
	.zero		64


//--------------------- .nv.constant0._Z6addGPUPKfS0_Pfii --------------------------
	.section	.nv.constant0._Z6addGPUPKfS0_Pfii,"a",@progbits
	.sectionflags	@""
	.align	4
.nv.constant0._Z6addGPUPKfS0_Pfii:
	.zero		928


//--------------------- SYMBOLS --------------------------

	.type		.nv.reservedSmem.offset0,@object
	.size		.nv.reservedSmem.offset0,0x4
